//
// Generated by NVIDIA NVVM Compiler
//
// Compiler Build ID: CL-36424714
// Cuda compilation tools, release 13.0, V13.0.88
// Based on NVVM 20.0.0
//

.version 9.0
.target sm_100
.address_size 64

	// .globl	_Z24convolution_basic_kernelPKfS0_Pfiiii

.visible .entry _Z24convolution_basic_kernelPKfS0_Pfiiii(
	.param .u64 .ptr .align 1 _Z24convolution_basic_kernelPKfS0_Pfiiii_param_0,
	.param .u64 .ptr .align 1 _Z24convolution_basic_kernelPKfS0_Pfiiii_param_1,
	.param .u64 .ptr .align 1 _Z24convolution_basic_kernelPKfS0_Pfiiii_param_2,
	.param .u32 _Z24convolution_basic_kernelPKfS0_Pfiiii_param_3,
	.param .u32 _Z24convolution_basic_kernelPKfS0_Pfiiii_param_4,
	.param .u32 _Z24convolution_basic_kernelPKfS0_Pfiiii_param_5,
	.param .u32 _Z24convolution_basic_kernelPKfS0_Pfiiii_param_6
)
{
	.reg .pred 	%p<92>;
	.reg .b32 	%r<64>;
	.reg .b32 	%f<99>;
	.reg .b64 	%rd<59>;

	ld.param.u64 	%rd8, [_Z24convolution_basic_kernelPKfS0_Pfiiii_param_0];
	ld.param.u64 	%rd9, [_Z24convolution_basic_kernelPKfS0_Pfiiii_param_1];
	ld.param.u32 	%r24, [_Z24convolution_basic_kernelPKfS0_Pfiiii_param_3];
	ld.param.u32 	%r25, [_Z24convolution_basic_kernelPKfS0_Pfiiii_param_4];
	ld.param.u32 	%r26, [_Z24convolution_basic_kernelPKfS0_Pfiiii_param_5];
	ld.param.u32 	%r27, [_Z24convolution_basic_kernelPKfS0_Pfiiii_param_6];
	cvta.to.global.u64 	%rd1, %rd8;
	cvta.to.global.u64 	%rd2, %rd9;
	mov.u32 	%r28, %ctaid.x;
	mov.u32 	%r29, %ntid.x;
	mov.u32 	%r30, %tid.x;
	mad.lo.s32 	%r1, %r28, %r29, %r30;
	mov.u32 	%r31, %ctaid.y;
	mov.u32 	%r32, %ntid.y;
	mov.u32 	%r33, %tid.y;
	mad.lo.s32 	%r2, %r31, %r32, %r33;
	setp.lt.s32 	%p2, %r26, 1;
	mov.f32 	%f77, 0f00000000;
	@%p2 bra 	$L__BB0_43;
	sub.s32 	%r3, %r2, %r27;
	sub.s32 	%r4, %r1, %r27;
	and.b32  	%r5, %r26, 7;
	and.b32  	%r6, %r26, 3;
	and.b32  	%r7, %r26, 2147483640;
	and.b32  	%r8, %r26, 1;
	mov.f32 	%f77, 0f00000000;
	mov.b32 	%r59, 0;
	cvt.s64.s32 	%rd46, %r4;
$L__BB0_2:
	setp.lt.u32 	%p3, %r26, 8;
	add.s32 	%r36, %r59, %r3;
	setp.gt.s32 	%p4, %r36, -1;
	setp.lt.s32 	%p5, %r36, %r25;
	and.pred  	%p1, %p4, %p5;
	mul.lo.s32 	%r10, %r59, %r26;
	mul.lo.s32 	%r11, %r36, %r24;
	mov.b32 	%r62, 0;
	@%p3 bra 	$L__BB0_21;
	mov.b32 	%r60, 0;
$L__BB0_4:
	.pragma "nounroll";
	add.s32 	%r13, %r60, %r4;
	setp.gt.s32 	%p6, %r13, -1;
	setp.lt.s32 	%p7, %r13, %r24;
	and.pred  	%p8, %p6, %p7;
	and.pred  	%p10, %p1, %p8;
	not.pred 	%p11, %p10;
	@%p11 bra 	$L__BB0_6;
	add.s32 	%r38, %r60, %r10;
	mul.wide.u32 	%rd10, %r38, 4;
	add.s64 	%rd11, %rd2, %rd10;
	ld.global.nc.f32 	%f43, [%rd11];
	add.s32 	%r39, %r13, %r11;
	mul.wide.s32 	%rd12, %r39, 4;
	add.s64 	%rd13, %rd1, %rd12;
	ld.global.nc.f32 	%f44, [%rd13];
	fma.rn.f32 	%f77, %f43, %f44, %f77;
$L__BB0_6:
	add.s32 	%r40, %r13, 1;
	setp.gt.s32 	%p12, %r40, -1;
	setp.lt.s32 	%p13, %r40, %r24;
	and.pred  	%p14, %p12, %p13;
	and.pred  	%p15, %p1, %p14;
	cvt.u64.u32 	%rd14, %r10;
	cvt.s64.s32 	%rd15, %r60;
	add.s64 	%rd16, %rd15, %rd14;
	shl.b64 	%rd17, %rd16, 2;
	add.s64 	%rd3, %rd2, %rd17;
	cvt.s64.s32 	%rd18, %r4;
	cvt.s64.s32 	%rd19, %r11;
	add.s64 	%rd20, %rd15, %rd18;
	add.s64 	%rd21, %rd20, %rd19;
	shl.b64 	%rd22, %rd21, 2;
	add.s64 	%rd4, %rd1, %rd22;
	not.pred 	%p16, %p15;
	@%p16 bra 	$L__BB0_8;
	ld.global.nc.f32 	%f45, [%rd3+4];
	ld.global.nc.f32 	%f46, [%rd4+4];
	fma.rn.f32 	%f77, %f45, %f46, %f77;
$L__BB0_8:
	add.s32 	%r41, %r13, 2;
	setp.gt.s32 	%p17, %r41, -1;
	setp.lt.s32 	%p18, %r41, %r24;
	and.pred  	%p19, %p17, %p18;
	and.pred  	%p20, %p1, %p19;
	not.pred 	%p21, %p20;
	@%p21 bra 	$L__BB0_10;
	ld.global.nc.f32 	%f47, [%rd3+8];
	ld.global.nc.f32 	%f48, [%rd4+8];
	fma.rn.f32 	%f77, %f47, %f48, %f77;
$L__BB0_10:
	add.s32 	%r42, %r13, 3;
	setp.gt.s32 	%p22, %r42, -1;
	setp.lt.s32 	%p23, %r42, %r24;
	and.pred  	%p24, %p22, %p23;
	and.pred  	%p25, %p1, %p24;
	not.pred 	%p26, %p25;
	@%p26 bra 	$L__BB0_12;
	ld.global.nc.f32 	%f49, [%rd3+12];
	ld.global.nc.f32 	%f50, [%rd4+12];
	fma.rn.f32 	%f77, %f49, %f50, %f77;
$L__BB0_12:
	add.s32 	%r43, %r13, 4;
	setp.gt.s32 	%p27, %r43, -1;
	setp.lt.s32 	%p28, %r43, %r24;
	and.pred  	%p29, %p27, %p28;
	and.pred  	%p30, %p1, %p29;
	not.pred 	%p31, %p30;
	@%p31 bra 	$L__BB0_14;
	ld.global.nc.f32 	%f51, [%rd3+16];
	ld.global.nc.f32 	%f52, [%rd4+16];
	fma.rn.f32 	%f77, %f51, %f52, %f77;
$L__BB0_14:
	add.s32 	%r44, %r13, 5;
	setp.gt.s32 	%p32, %r44, -1;
	setp.lt.s32 	%p33, %r44, %r24;
	and.pred  	%p34, %p32, %p33;
	and.pred  	%p35, %p1, %p34;
	not.pred 	%p36, %p35;
	@%p36 bra 	$L__BB0_16;
	ld.global.nc.f32 	%f53, [%rd3+20];
	ld.global.nc.f32 	%f54, [%rd4+20];
	fma.rn.f32 	%f77, %f53, %f54, %f77;
$L__BB0_16:
	add.s32 	%r45, %r13, 6;
	setp.gt.s32 	%p37, %r45, -1;
	setp.lt.s32 	%p38, %r45, %r24;
	and.pred  	%p39, %p37, %p38;
	and.pred  	%p40, %p1, %p39;
	not.pred 	%p41, %p40;
	@%p41 bra 	$L__BB0_18;
	ld.global.nc.f32 	%f55, [%rd3+24];
	ld.global.nc.f32 	%f56, [%rd4+24];
	fma.rn.f32 	%f77, %f55, %f56, %f77;
$L__BB0_18:
	add.s32 	%r46, %r13, 7;
	setp.gt.s32 	%p42, %r46, -1;
	setp.lt.s32 	%p43, %r46, %r24;
	and.pred  	%p44, %p42, %p43;
	and.pred  	%p45, %p1, %p44;
	not.pred 	%p46, %p45;
	@%p46 bra 	$L__BB0_20;
	ld.global.nc.f32 	%f57, [%rd3+28];
	ld.global.nc.f32 	%f58, [%rd4+28];
	fma.rn.f32 	%f77, %f57, %f58, %f77;
$L__BB0_20:
	add.s32 	%r60, %r60, 8;
	setp.ne.s32 	%p47, %r60, %r7;
	mov.u32 	%r62, %r7;
	@%p47 bra 	$L__BB0_4;
$L__BB0_21:
	setp.eq.s32 	%p48, %r5, 0;
	@%p48 bra 	$L__BB0_42;
	add.s32 	%r47, %r5, -1;
	setp.lt.u32 	%p49, %r47, 3;
	@%p49 bra 	$L__BB0_32;
	add.s32 	%r16, %r62, %r4;
	setp.gt.s32 	%p50, %r16, -1;
	setp.lt.s32 	%p51, %r16, %r24;
	and.pred  	%p52, %p50, %p51;
	and.pred  	%p54, %p1, %p52;
	not.pred 	%p55, %p54;
	@%p55 bra 	$L__BB0_25;
	add.s32 	%r48, %r62, %r10;
	mul.wide.u32 	%rd23, %r48, 4;
	add.s64 	%rd24, %rd2, %rd23;
	ld.global.nc.f32 	%f60, [%rd24];
	add.s32 	%r49, %r16, %r11;
	mul.wide.s32 	%rd25, %r49, 4;
	add.s64 	%rd26, %rd1, %rd25;
	ld.global.nc.f32 	%f61, [%rd26];
	fma.rn.f32 	%f77, %f60, %f61, %f77;
$L__BB0_25:
	add.s32 	%r50, %r16, 1;
	setp.gt.s32 	%p56, %r50, -1;
	setp.lt.s32 	%p57, %r50, %r24;
	and.pred  	%p58, %p56, %p57;
	and.pred  	%p59, %p1, %p58;
	cvt.u64.u32 	%rd27, %r10;
	cvt.u64.u32 	%rd28, %r62;
	add.s64 	%rd29, %rd28, %rd27;
	shl.b64 	%rd30, %rd29, 2;
	add.s64 	%rd5, %rd2, %rd30;
	cvt.s64.s32 	%rd32, %r11;
	add.s64 	%rd33, %rd28, %rd46;
	add.s64 	%rd34, %rd33, %rd32;
	shl.b64 	%rd35, %rd34, 2;
	add.s64 	%rd6, %rd1, %rd35;
	not.pred 	%p60, %p59;
	@%p60 bra 	$L__BB0_27;
	ld.global.nc.f32 	%f62, [%rd5+4];
	ld.global.nc.f32 	%f63, [%rd6+4];
	fma.rn.f32 	%f77, %f62, %f63, %f77;
$L__BB0_27:
	add.s32 	%r51, %r16, 2;
	setp.gt.s32 	%p61, %r51, -1;
	setp.lt.s32 	%p62, %r51, %r24;
	and.pred  	%p63, %p61, %p62;
	and.pred  	%p64, %p1, %p63;
	not.pred 	%p65, %p64;
	@%p65 bra 	$L__BB0_29;
	ld.global.nc.f32 	%f64, [%rd5+8];
	ld.global.nc.f32 	%f65, [%rd6+8];
	fma.rn.f32 	%f77, %f64, %f65, %f77;
$L__BB0_29:
	add.s32 	%r52, %r16, 3;
	setp.gt.s32 	%p66, %r52, -1;
	setp.lt.s32 	%p67, %r52, %r24;
	and.pred  	%p68, %p66, %p67;
	and.pred  	%p69, %p1, %p68;
	not.pred 	%p70, %p69;
	@%p70 bra 	$L__BB0_31;
	ld.global.nc.f32 	%f66, [%rd5+12];
	ld.global.nc.f32 	%f67, [%rd6+12];
	fma.rn.f32 	%f77, %f66, %f67, %f77;
$L__BB0_31:
	add.s32 	%r62, %r62, 4;
$L__BB0_32:
	setp.eq.s32 	%p71, %r6, 0;
	@%p71 bra 	$L__BB0_42;
	setp.eq.s32 	%p72, %r6, 1;
	@%p72 bra 	$L__BB0_39;
	add.s32 	%r19, %r62, %r4;
	setp.gt.s32 	%p73, %r19, -1;
	setp.lt.s32 	%p74, %r19, %r24;
	and.pred  	%p75, %p73, %p74;
	and.pred  	%p77, %p1, %p75;
	not.pred 	%p78, %p77;
	@%p78 bra 	$L__BB0_36;
	add.s32 	%r53, %r62, %r10;
	mul.wide.u32 	%rd36, %r53, 4;
	add.s64 	%rd37, %rd2, %rd36;
	ld.global.nc.f32 	%f69, [%rd37];
	add.s32 	%r54, %r19, %r11;
	mul.wide.s32 	%rd38, %r54, 4;
	add.s64 	%rd39, %rd1, %rd38;
	ld.global.nc.f32 	%f70, [%rd39];
	fma.rn.f32 	%f77, %f69, %f70, %f77;
$L__BB0_36:
	add.s32 	%r55, %r19, 1;
	setp.gt.s32 	%p79, %r55, -1;
	setp.lt.s32 	%p80, %r55, %r24;
	and.pred  	%p81, %p79, %p80;
	and.pred  	%p82, %p1, %p81;
	not.pred 	%p83, %p82;
	@%p83 bra 	$L__BB0_38;
	cvt.u64.u32 	%rd40, %r10;
	cvt.s64.s32 	%rd41, %r62;
	add.s64 	%rd42, %rd41, %rd40;
	shl.b64 	%rd43, %rd42, 2;
	add.s64 	%rd44, %rd2, %rd43;
	ld.global.nc.f32 	%f71, [%rd44+4];
	cvt.s64.s32 	%rd45, %r11;
	add.s64 	%rd47, %rd41, %rd46;
	add.s64 	%rd48, %rd47, %rd45;
	shl.b64 	%rd49, %rd48, 2;
	add.s64 	%rd50, %rd1, %rd49;
	ld.global.nc.f32 	%f72, [%rd50+4];
	fma.rn.f32 	%f77, %f71, %f72, %f77;
$L__BB0_38:
	add.s32 	%r62, %r62, 2;
$L__BB0_39:
	setp.eq.s32 	%p84, %r8, 0;
	@%p84 bra 	$L__BB0_42;
	add.s32 	%r22, %r62, %r4;
	setp.gt.s32 	%p85, %r22, -1;
	setp.lt.s32 	%p86, %r22, %r24;
	and.pred  	%p87, %p85, %p86;
	and.pred  	%p89, %p1, %p87;
	not.pred 	%p90, %p89;
	@%p90 bra 	$L__BB0_42;
	add.s32 	%r56, %r62, %r10;
	mul.wide.u32 	%rd51, %r56, 4;
	add.s64 	%rd52, %rd2, %rd51;
	ld.global.nc.f32 	%f73, [%rd52];
	add.s32 	%r57, %r22, %r11;
	mul.wide.s32 	%rd53, %r57, 4;
	add.s64 	%rd54, %rd1, %rd53;
	ld.global.nc.f32 	%f74, [%rd54];
	fma.rn.f32 	%f77, %f73, %f74, %f77;
$L__BB0_42:
	add.s32 	%r59, %r59, 1;
	setp.ne.s32 	%p91, %r59, %r26;
	@%p91 bra 	$L__BB0_2;
$L__BB0_43:
	ld.param.u64 	%rd58, [_Z24convolution_basic_kernelPKfS0_Pfiiii_param_2];
	cvta.to.global.u64 	%rd55, %rd58;
	mad.lo.s32 	%r58, %r24, %r2, %r1;
	mul.wide.s32 	%rd56, %r58, 4;
	add.s64 	%rd57, %rd55, %rd56;
	st.global.f32 	[%rd57], %f77;
	ret;

}


// ===== COMPILED SASS (sm_100) =====

	.target	sm_100

	.elftype	@"ET_EXEC"


//--------------------- .note.nv.tkinfo           --------------------------
	.section	.note.nv.tkinfo,"",@"SHT_NOTE"
	.sectionflags	@"SHF_NOTE_NV_TKINFO"
	.tkinfo
        /*0018*/ 	.word	0x00000002
        /*0030*/ 	.string	""
        /*0030*/ 	.string	"ptxas"
        /*0030*/ 	.string	"Cuda compilation tools, release 13.0, V13.0.88"
        /*0030*/ 	.string	"Build cuda_13.0.r13.0/compiler.36424714_0"
        /*0030*/ 	.string	"-arch sm_100 -m 64 "



//--------------------- .note.nv.cuinfo           --------------------------
	.section	.note.nv.cuinfo,"",@"SHT_NOTE"
	.sectionflags	@"SHF_NOTE_NV_CUINFO"
        /*0018*/ 	.short	0x0002
        /*001a*/ 	.short	0x0064
        /*001c*/ 	.short	0x0082
	.zero		2


//--------------------- .nv.info                  --------------------------
	.section	.nv.info,"",@"SHT_CUDA_INFO"
	.align	4


	//----- nvinfo : EIATTR_REGCOUNT
	.align		4
        /*0000*/ 	.byte	0x04, 0x2f
        /*0002*/ 	.short	(.L_1 - .L_0)
	.align		4
.L_0:
        /*0004*/ 	.word	index@(_Z24convolution_basic_kernelPKfS0_Pfiiii)
        /*0008*/ 	.word	0x00000020


	//----- nvinfo : EIATTR_FRAME_SIZE
	.align		4
.L_1:
        /*000c*/ 	.byte	0x04, 0x11
        /*000e*/ 	.short	(.L_3 - .L_2)
	.align		4
.L_2:
        /*0010*/ 	.word	index@(_Z24convolution_basic_kernelPKfS0_Pfiiii)
        /*0014*/ 	.word	0x00000000


	//----- nvinfo : EIATTR_MIN_STACK_SIZE
	.align		4
.L_3:
        /*0018*/ 	.byte	0x04, 0x12
        /*001a*/ 	.short	(.L_5 - .L_4)
	.align		4
.L_4:
        /*001c*/ 	.word	index@(_Z24convolution_basic_kernelPKfS0_Pfiiii)
        /*0020*/ 	.word	0x00000000
.L_5:


//--------------------- .nv.compat                --------------------------
	.section	.nv.compat,"",@"SHT_CUDA_COMPAT_INFO"
	.align	4
        /*0000*/ 	.byte	0x02, 0x09, 0x00, 0x00, 0x02, 0x02, 0x01, 0x00, 0x02, 0x05, 0x05, 0x00, 0x03, 0x07, 0x01, 0x01
        /*0010*/ 	.byte	0x02, 0x03, 0x00, 0x00, 0x02, 0x06, 0x01, 0x00, 0x04, 0x0b, 0x08, 0x00, 0x09, 0x00, 0x00, 0x00
        /*0020*/ 	.byte	0x00, 0x00, 0x00, 0x00


//--------------------- .nv.info._Z24convolution_basic_kernelPKfS0_Pfiiii --------------------------
	.section	.nv.info._Z24convolution_basic_kernelPKfS0_Pfiiii,"",@"SHT_CUDA_INFO"
	.sectionflags	@""
	.align	4


	//----- nvinfo : EIATTR_CUDA_API_VERSION
	.align		4
        /*0000*/ 	.byte	0x04, 0x37
        /*0002*/ 	.short	(.L_7 - .L_6)
.L_6:
        /*0004*/ 	.word	0x00000082


	//----- nvinfo : EIATTR_KPARAM_INFO
	.align		4
.L_7:
        /*0008*/ 	.byte	0x04, 0x17
        /*000a*/ 	.short	(.L_9 - .L_8)
.L_8:
        /*000c*/ 	.word	0x00000000
        /*0010*/ 	.short	0x0006
        /*0012*/ 	.short	0x0024
        /*0014*/ 	.byte	0x00, 0xf0, 0x11, 0x00


	//----- nvinfo : EIATTR_KPARAM_INFO
	.align		4
.L_9:
        /*0018*/ 	.byte	0x04, 0x17
        /*001a*/ 	.short	(.L_11 - .L_10)
.L_10:
        /*001c*/ 	.word	0x00000000
        /*0020*/ 	.short	0x0005
        /*0022*/ 	.short	0x0020
        /*0024*/ 	.byte	0x00, 0xf0, 0x11, 0x00


	//----- nvinfo : EIATTR_KPARAM_INFO
	.align		4
.L_11:
        /*0028*/ 	.byte	0x04, 0x17
        /*002a*/ 	.short	(.L_13 - .L_12)
.L_12:
        /*002c*/ 	.word	0x00000000
        /*0030*/ 	.short	0x0004
        /*0032*/ 	.short	0x001c
        /*0034*/ 	.byte	0x00, 0xf0, 0x11, 0x00


	//----- nvinfo : EIATTR_KPARAM_INFO
	.align		4
.L_13:
        /*0038*/ 	.byte	0x04, 0x17
        /*003a*/ 	.short	(.L_15 - .L_14)
.L_14:
        /*003c*/ 	.word	0x00000000
        /*0040*/ 	.short	0x0003
        /*0042*/ 	.short	0x0018
        /*0044*/ 	.byte	0x00, 0xf0, 0x11, 0x00


	//----- nvinfo : EIATTR_KPARAM_INFO
	.align		4
.L_15:
        /*0048*/ 	.byte	0x04, 0x17
        /*004a*/ 	.short	(.L_17 - .L_16)
.L_16:
        /*004c*/ 	.word	0x00000000
        /*0050*/ 	.short	0x0002
        /*0052*/ 	.short	0x0010
        /*0054*/ 	.byte	0x00, 0xf5, 0x21, 0x00


	//----- nvinfo : EIATTR_KPARAM_INFO
	.align		4
.L_17:
        /*0058*/ 	.byte	0x04, 0x17
        /*005a*/ 	.short	(.L_19 - .L_18)
.L_18:
        /*005c*/ 	.word	0x00000000
        /*0060*/ 	.short	0x0001
        /*0062*/ 	.short	0x0008
        /*0064*/ 	.byte	0x00, 0xf5, 0x21, 0x00


	//----- nvinfo : EIATTR_KPARAM_INFO
	.align		4
.L_19:
        /*0068*/ 	.byte	0x04, 0x17
        /*006a*/ 	.short	(.L_21 - .L_20)
.L_20:
        /*006c*/ 	.word	0x00000000
        /*0070*/ 	.short	0x0000
        /*0072*/ 	.short	0x0000
        /*0074*/ 	.byte	0x00, 0xf5, 0x21, 0x00


	//----- nvinfo : EIATTR_SPARSE_MMA_MASK
	.align		4
.L_21:
        /*0078*/ 	.byte	0x03, 0x50
        /*007a*/ 	.short	0x0000


	//----- nvinfo : EIATTR_MAXREG_COUNT
	.align		4
        /*007c*/ 	.byte	0x03, 0x1b
        /*007e*/ 	.short	0x00ff


	//----- nvinfo : EIATTR_MERCURY_ISA_VERSION
	.align		4
        /*0080*/ 	.byte	0x03, 0x5f
        /*0082*/ 	.short	0x0101


	//----- nvinfo : EIATTR_VRC_CTA_INIT_COUNT
	.align		4
        /*0084*/ 	.byte	0x02, 0x4a
	.zero		1
	.zero		1


	//----- nvinfo : EIATTR_EXIT_INSTR_OFFSETS
	.align		4
        /*0088*/ 	.byte	0x04, 0x1c
        /*008a*/ 	.short	(.L_23 - .L_22)


	//   ....[0]....
.L_22:
        /*008c*/ 	.word	0x00000e50


	//----- nvinfo : EIATTR_CRS_STACK_SIZE
	.align		4
.L_23:
        /*0090*/ 	.byte	0x04, 0x1e
        /*0092*/ 	.short	(.L_25 - .L_24)
.L_24:
        /*0094*/ 	.word	0x00000000


	//----- nvinfo : EIATTR_CBANK_PARAM_SIZE
	.align		4
.L_25:
        /*0098*/ 	.byte	0x03, 0x19
        /*009a*/ 	.short	0x0028


	//----- nvinfo : EIATTR_PARAM_CBANK
	.align		4
        /*009c*/ 	.byte	0x04, 0x0a
        /*009e*/ 	.short	(.L_27 - .L_26)
	.align		4
.L_26:
        /*00a0*/ 	.word	index@(.nv.constant0._Z24convolution_basic_kernelPKfS0_Pfiiii)
        /*00a4*/ 	.short	0x0380
        /*00a6*/ 	.short	0x0028


	//----- nvinfo : EIATTR_SW_WAR
	.align		4
.L_27:
        /*00a8*/ 	.byte	0x04, 0x36
        /*00aa*/ 	.short	(.L_29 - .L_28)
.L_28:
        /*00ac*/ 	.word	0x00000008
.L_29:


//--------------------- .nv.callgraph             --------------------------
	.section	.nv.callgraph,"",@"SHT_CUDA_CALLGRAPH"
	.align	4
	.sectionentsize	8
	.align		4
        /*0000*/ 	.word	0x00000000
	.align		4
        /*0004*/ 	.word	0xffffffff
	.align		4
        /*0008*/ 	.word	0x00000000
	.align		4
        /*000c*/ 	.word	0xfffffffe
	.align		4
        /*0010*/ 	.word	0x00000000
	.align		4
        /*0014*/ 	.word	0xfffffffd
	.align		4
        /*0018*/ 	.word	0x00000000
	.align		4
        /*001c*/ 	.word	0xfffffffc


//--------------------- .text._Z24convolution_basic_kernelPKfS0_Pfiiii --------------------------
	.section	.text._Z24convolution_basic_kernelPKfS0_Pfiiii,"ax",@progbits
	.align	128
        .global         _Z24convolution_basic_kernelPKfS0_Pfiiii
        .type           _Z24convolution_basic_kernelPKfS0_Pfiiii,@function
        .size           _Z24convolution_basic_kernelPKfS0_Pfiiii,(.L_x_9 - _Z24convolution_basic_kernelPKfS0_Pfiiii)
        .other          _Z24convolution_basic_kernelPKfS0_Pfiiii,@"STO_CUDA_ENTRY STV_DEFAULT"
_Z24convolution_basic_kernelPKfS0_Pfiiii:
.text._Z24convolution_basic_kernelPKfS0_Pfiiii:
[----:B------:R-:W-:Y:S01]  /*0000*/  LDC R1, c[0x0][0x37c] ;  /* 0x0000df00ff017b82 */ /* 0x000fe20000000800 */
[----:B------:R-:W0:Y:S01]  /*0010*/  S2R R3, SR_TID.X ;  /* 0x0000000000037919 */ /* 0x000e220000002100 */
[----:B------:R-:W1:Y:S06]  /*0020*/  LDCU UR5, c[0x0][0x3a0] ;  /* 0x00007400ff0577ac */ /* 0x000e6c0008000800 */
[----:B------:R-:W0:Y:S01]  /*0030*/  LDC R0, c[0x0][0x360] ;  /* 0x0000d800ff007b82 */ /* 0x000e220000000800 */
[----:B------:R-:W-:Y:S01]  /*0040*/  IMAD.MOV.U32 R6, RZ, RZ, RZ ;  /* 0x000000ffff067224 */ /* 0x000fe200078e00ff */
[----:B------:R-:W2:Y:S01]  /*0050*/  S2R R2, SR_TID.Y ;  /* 0x0000000000027919 */ /* 0x000ea20000002200 */
[----:B------:R-:W3:Y:S05]  /*0060*/  LDCU.64 UR10, c[0x0][0x358] ;  /* 0x00006b00ff0a77ac */ /* 0x000eea0008000a00 */
[----:B------:R-:W0:Y:S08]  /*0070*/  S2UR UR4, SR_CTAID.X ;  /* 0x00000000000479c3 */ /* 0x000e300000002500 */
[----:B------:R-:W2:Y:S01]  /*0080*/  S2UR UR6, SR_CTAID.Y ;  /* 0x00000000000679c3 */ /* 0x000ea20000002600 */
[----:B-1----:R-:W-:-:S07]  /*0090*/  UISETP.GE.AND UP0, UPT, UR5, 0x1, UPT ;  /* 0x000000010500788c */ /* 0x002fce000bf06270 */
[----:B------:R-:W2:Y:S01]  /*00a0*/  LDC R7, c[0x0][0x364] ;  /* 0x0000d900ff077b82 */ /* 0x000ea20000000800 */
[----:B0-----:R-:W-:Y:S02]  /*00b0*/  IMAD R0, R0, UR4, R3 ;  /* 0x0000000400007c24 */ /* 0x001fe4000f8e0203 */
[----:B--2---:R-:W-:Y:S01]  /*00c0*/  IMAD R7, R7, UR6, R2 ;  /* 0x0000000607077c24 */ /* 0x004fe2000f8e0202 */
[----:B---3--:R-:W-:Y:S06]  /*00d0*/  BRA.U !UP0, `(.L_x_0) ;  /* 0x0000000d08487547 */ /* 0x008fec000b800000 */
[----:B------:R-:W0:Y:S01]  /*00e0*/  LDCU UR4, c[0x0][0x3a4] ;  /* 0x00007480ff0477ac */ /* 0x000e220008000800 */
[----:B------:R-:W-:Y:S01]  /*00f0*/  IMAD.MOV.U32 R6, RZ, RZ, RZ ;  /* 0x000000ffff067224 */ /* 0x000fe200078e00ff */
[----:B------:R-:W-:Y:S02]  /*0100*/  ULOP3.LUT UR8, UR5, 0x7, URZ, 0xc0, !UPT ;  /* 0x0000000705087892 */ /* 0x000fe4000f8ec0ff */
[----:B------:R-:W-:Y:S02]  /*0110*/  ULOP3.LUT UR9, UR5, 0x3, URZ, 0xc0, !UPT ;  /* 0x0000000305097892 */ /* 0x000fe4000f8ec0ff */
[----:B------:R-:W-:Y:S01]  /*0120*/  ULOP3.LUT UR5, UR5, 0x7ffffff8, URZ, 0xc0, !UPT ;  /* 0x7ffffff805057892 */ /* 0x000fe2000f8ec0ff */
[----:B0-----:R-:W-:Y:S02]  /*0130*/  VIADD R8, R0, -UR4 ;  /* 0x8000000400087c36 */ /* 0x001fe40008000000 */
[----:B------:R-:W-:Y:S01]  /*0140*/  VIADD R10, R7, -UR4 ;  /* 0x80000004070a7c36 */ /* 0x000fe20008000000 */
[----:B------:R-:W-:-:S02]  /*0150*/  UMOV UR4, URZ ;  /* 0x000000ff00047c82 */ /* 0x000fc40008000000 */
[----:B------:R-:W-:-:S07]  /*0160*/  SHF.R.S32.HI R9, RZ, 0x1f, R8 ;  /* 0x0000001fff097819 */ /* 0x000fce0000011408 */
.L_x_7:
[----:B------:R-:W0:Y:S01]  /*0170*/  LDCU UR13, c[0x0][0x3a0] ;  /* 0x00007400ff0d77ac */ /* 0x000e220008000800 */
[----:B------:R-:W-:Y:S02]  /*0180*/  VIADD R11, R10, UR4 ;  /* 0x000000040a0b7c36 */ /* 0x000fe40008000000 */
[----:B------:R-:W-:Y:S01]  /*0190*/  IMAD.MOV.U32 R17, RZ, RZ, RZ ;  /* 0x000000ffff117224 */ /* 0x000fe200078e00ff */
[----:B------:R-:W1:Y:S01]  /*01a0*/  LDCU.64 UR6, c[0x0][0x398] ;  /* 0x00007300ff0677ac */ /* 0x000e620008000a00 */
[----:B0-----:R-:W-:Y:S02]  /*01b0*/  UISETP.GE.U32.AND UP1, UPT, UR13, 0x8, UPT ;  /* 0x000000080d00788c */ /* 0x001fe4000bf26070 */
[----:B------:R-:W-:Y:S01]  /*01c0*/  UIMAD UR12, UR4, UR13, URZ ;  /* 0x0000000d040c72a4 */ /* 0x000fe2000f8e02ff */
[----:B-1----:R-:W-:Y:S01]  /*01d0*/  ISETP.GE.AND P0, PT, R11, UR7, PT ;  /* 0x000000070b007c0c */ /* 0x002fe2000bf06270 */
[----:B------:R-:W-:-:S03]  /*01e0*/  UIADD3 UR4, UPT, UPT, UR4, 0x1, URZ ;  /* 0x0000000104047890 */ /* 0x000fc6000fffe0ff */
[C---:B------:R-:W-:Y:S01]  /*01f0*/  ISETP.GT.AND P0, PT, R11.reuse, -0x1, !P0 ;  /* 0xffffffff0b00780c */ /* 0x040fe20004704270 */
[----:B------:R-:W-:Y:S01]  /*0200*/  IMAD R11, R11, UR6, RZ ;  /* 0x000000060b0b7c24 */ /* 0x000fe2000f8e02ff */
[----:B------:R-:W-:Y:S01]  /*0210*/  UISETP.NE.AND UP0, UPT, UR4, UR13, UPT ;  /* 0x0000000d0400728c */ /* 0x000fe2000bf05270 */
[----:B------:R-:W-:Y:S10]  /*0220*/  BRA.U !UP1, `(.L_x_1) ;  /* 0x0000000509447547 */ /* 0x000ff4000b800000 */
[----:B------:R-:W0:Y:S01]  /*0230*/  LDC.64 R4, c[0x0][0x380] ;  /* 0x0000e000ff047b82 */ /* 0x000e220000000a00 */
[----:B------:R-:W-:Y:S01]  /*0240*/  IMAD.MOV.U32 R21, RZ, RZ, RZ ;  /* 0x000000ffff157224 */ /* 0x000fe200078e00ff */
[----:B------:R-:W1:Y:S06]  /*0250*/  LDCU UR6, c[0x0][0x398] ;  /* 0x00007300ff0677ac */ /* 0x000e6c0008000800 */
[----:B------:R-:W2:Y:S02]  /*0260*/  LDC.64 R2, c[0x0][0x388] ;  /* 0x0000e200ff027b82 */ /* 0x000ea40000000a00 */
.L_x_2:
[----:B------:R-:W-:Y:S01]  /*0270*/  IMAD.IADD R20, R8, 0x1, R21 ;  /* 0x0000000108147824 */ /* 0x000fe200078e0215 */
[----:B------:R-:W3:Y:S01]  /*0280*/  LDC.64 R16, c[0x0][0x380] ;  /* 0x0000e000ff107b82 */ /* 0x000ee20000000a00 */
[----:B------:R-:W-:Y:S02]  /*0290*/  SHF.R.S32.HI R14, RZ, 0x1f, R11 ;  /* 0x0000001fff0e7819 */ /* 0x000fe4000001140b */
[C---:B------:R-:W-:Y:S01]  /*02a0*/  VIADD R12, R20.reuse, 0x1 ;  /* 0x00000001140c7836 */ /* 0x040fe20000000000 */
[C---:B-1----:R-:W-:Y:S02]  /*02b0*/  ISETP.GE.AND P2, PT, R20.reuse, UR6, PT ;  /* 0x0000000614007c0c */ /* 0x042fe4000bf46270 */
[----:B------:R-:W-:Y:S02]  /*02c0*/  IADD3 R22, P3, P4, R11, R21, R8 ;  /* 0x000000150b167210 */ /* 0x000fe40007c7e008 */
[----:B------:R-:W1:Y:S01]  /*02d0*/  LDC.64 R18, c[0x0][0x388] ;  /* 0x0000e200ff127b82 */ /* 0x000e620000000a00 */
[----:B------:R-:W-:-:S02]  /*02e0*/  ISETP.GT.AND P2, PT, R20, -0x1, !P2 ;  /* 0xffffffff1400780c */ /* 0x000fc40005744270 */
[C---:B------:R-:W-:Y:S02]  /*02f0*/  ISETP.GE.AND P6, PT, R12.reuse, UR6, PT ;  /* 0x000000060c007c0c */ /* 0x040fe4000bfc6270 */
[----:B------:R-:W-:Y:S02]  /*0300*/  PLOP3.LUT P2, PT, P0, P2, PT, 0x80, 0x8 ;  /* 0x000000000008781c */ /* 0x000fe40000745070 */
[----:B------:R-:W-:Y:S02]  /*0310*/  ISETP.GT.AND P6, PT, R12, -0x1, !P6 ;  /* 0xffffffff0c00780c */ /* 0x000fe400077c4270 */
[----:B------:R-:W-:-:S09]  /*0320*/  SHF.R.S32.HI R12, RZ, 0x1f, R21 ;  /* 0x0000001fff0c7819 */ /* 0x000fd20000011415 */
[----:B------:R-:W-:Y:S02]  /*0330*/  @P2 IMAD.IADD R13, R11, 0x1, R20 ;  /* 0x000000010b0d2824 */ /* 0x000fe400078e0214 */
[----:B------:R-:W-:Y:S02]  /*0340*/  @P2 VIADD R9, R21, UR12 ;  /* 0x0000000c15092c36 */ /* 0x000fe40008000000 */
[----:B---3--:R-:W-:Y:S01]  /*0350*/  @P2 IMAD.WIDE R16, R13, 0x4, R16 ;  /* 0x000000040d102825 */ /* 0x008fe200078e0210 */
[----:B------:R-:W-:-:S03]  /*0360*/  IADD3 R13, P1, PT, R21, UR12, RZ ;  /* 0x0000000c150d7c10 */ /* 0x000fc6000ff3e0ff */
[----:B-1----:R-:W-:Y:S01]  /*0370*/  @P2 IMAD.WIDE.U32 R18, R9, 0x4, R18 ;  /* 0x0000000409122825 */ /* 0x002fe200078e0012 */
[----:B------:R-:W-:Y:S01]  /*0380*/  SHF.R.S32.HI R9, RZ, 0x1f, R8 ;  /* 0x0000001fff097819 */ /* 0x000fe20000011408 */
[----:B------:R-:W3:Y:S04]  /*0390*/  @P2 LDG.E.CONSTANT R16, desc[UR10][R16.64] ;  /* 0x0000000a10102981 */ /* 0x000ee8000c1e9900 */
[----:B------:R-:W3:Y:S01]  /*03a0*/  @P2 LDG.E.CONSTANT R23, desc[UR10][R18.64] ;  /* 0x0000000a12172981 */ /* 0x000ee2000c1e9900 */
[----:B------:R-:W-:Y:S01]  /*03b0*/  PLOP3.LUT P6, PT, P0, P6, PT, 0x80, 0x8 ;  /* 0x000000000008781c */ /* 0x000fe200007cd070 */
[----:B------:R-:W-:Y:S01]  /*03c0*/  IMAD.X R26, RZ, RZ, R12, P1 ;  /* 0x000000ffff1a7224 */ /* 0x000fe200008e060c */
[----:B------:R-:W-:Y:S01]  /*03d0*/  IADD3.X R25, PT, PT, R14, R12, R9, P3, P4 ;  /* 0x0000000c0e197210 */ /* 0x000fe20001fe8409 */
[----:B------:R-:W-:Y:S01]  /*03e0*/  VIADD R24, R20, 0x2 ;  /* 0x0000000214187836 */ /* 0x000fe20000000000 */
[----:B--2---:R-:W-:-:S02]  /*03f0*/  LEA R14, P1, R13, R2, 0x2 ;  /* 0x000000020d0e7211 */ /* 0x004fc400078210ff */
[C---:B0-----:R-:W-:Y:S02]  /*0400*/  LEA R12, P3, R22.reuse, R4, 0x2 ;  /* 0x00000004160c7211 */ /* 0x041fe400078610ff */
[----:B------:R-:W-:Y:S02]  /*0410*/  LEA.HI.X R15, R13, R3, R26, 0x2, P1 ;  /* 0x000000030d0f7211 */ /* 0x000fe400008f141a */
[----:B------:R-:W-:Y:S02]  /*0420*/  LEA.HI.X R13, R22, R5, R25, 0x2, P3 ;  /* 0x00000005160d7211 */ /* 0x000fe400018f1419 */
[C---:B------:R-:W-:Y:S01]  /*0430*/  ISETP.GE.AND P1, PT, R24.reuse, UR6, PT ;  /* 0x0000000618007c0c */ /* 0x040fe2000bf26270 */
[----:B------:R-:W2:Y:S03]  /*0440*/  @P6 LDG.E.CONSTANT R25, desc[UR10][R14.64+0x4] ;  /* 0x0000040a0e196981 */ /* 0x000ea6000c1e9900 */
[----:B------:R-:W-:Y:S01]  /*0450*/  ISETP.GT.AND P1, PT, R24, -0x1, !P1 ;  /* 0xffffffff1800780c */ /* 0x000fe20004f24270 */
[----:B------:R-:W2:Y:S03]  /*0460*/  @P6 LDG.E.CONSTANT R18, desc[UR10][R12.64+0x4] ;  /* 0x0000040a0c126981 */ /* 0x000ea6000c1e9900 */
[----:B------:R-:W-:-:S13]  /*0470*/  PLOP3.LUT P1, PT, P0, P1, PT, 0x80, 0x8 ;  /* 0x000000000008781c */ /* 0x000fda0000723070 */
[----:B------:R-:W4:Y:S04]  /*0480*/  @P1 LDG.E.CONSTANT R19, desc[UR10][R14.64+0x8] ;  /* 0x0000080a0e131981 */ /* 0x000f28000c1e9900 */
[----:B------:R-:W4:Y:S01]  /*0490*/  @P1 LDG.E.CONSTANT R17, desc[UR10][R12.64+0x8] ;  /* 0x0000080a0c111981 */ /* 0x000f22000c1e9900 */
[C---:B------:R-:W-:Y:S02]  /*04a0*/  VIADD R22, R20.reuse, 0x3 ;  /* 0x0000000314167836 */ /* 0x040fe40000000000 */
[----:B---3--:R-:W-:Y:S01]  /*04b0*/  @P2 FFMA R6, R23, R16, R6 ;  /* 0x0000001017062223 */ /* 0x008fe20000000006 */
[----:B------:R-:W-:Y:S02]  /*04c0*/  VIADD R16, R20, 0x4 ;  /* 0x0000000414107836 */ /* 0x000fe40000000000 */
[----:B------:R-:W-:Y:S01]  /*04d0*/  ISETP.GE.AND P2, PT, R22, UR6, PT ;  /* 0x0000000616007c0c */ /* 0x000fe2000bf46270 */
[----:B------:R-:W-:-:S02]  /*04e0*/  VIADD R23, R20, 0x5 ;  /* 0x0000000514177836 */ /* 0x000fc40000000000 */
[----:B------:R-:W-:Y:S02]  /*04f0*/  ISETP.GE.AND P4, PT, R16, UR6, PT ;  /* 0x0000000610007c0c */ /* 0x000fe4000bf86270 */
[----:B------:R-:W-:Y:S01]  /*0500*/  ISETP.GT.AND P2, PT, R22, -0x1, !P2 ;  /* 0xffffffff1600780c */ /* 0x000fe20005744270 */
[----:B------:R-:W-:Y:S01]  /*0510*/  VIADD R22, R20, 0x6 ;  /* 0x0000000614167836 */ /* 0x000fe20000000000 */
[----:B------:R-:W-:Y:S02]  /*0520*/  ISETP.GE.AND P3, PT, R23, UR6, PT ;  /* 0x0000000617007c0c */ /* 0x000fe4000bf66270 */
[----:B------:R-:W-:Y:S02]  /*0530*/  ISETP.GT.AND P4, PT, R16, -0x1, !P4 ;  /* 0xffffffff1000780c */ /* 0x000fe40006784270 */
[----:B------:R-:W-:Y:S01]  /*0540*/  PLOP3.LUT P2, PT, P0, P2, PT, 0x80, 0x8 ;  /* 0x000000000008781c */ /* 0x000fe20000745070 */
[----:B------:R-:W-:Y:S01]  /*0550*/  VIADD R20, R20, 0x7 ;  /* 0x0000000714147836 */ /* 0x000fe20000000000 */
[----:B------:R-:W-:-:S02]  /*0560*/  ISETP.GE.AND P5, PT, R22, UR6, PT ;  /* 0x0000000616007c0c */ /* 0x000fc4000bfa6270 */
[----:B------:R-:W-:Y:S02]  /*0570*/  ISETP.GT.AND P3, PT, R23, -0x1, !P3 ;  /* 0xffffffff1700780c */ /* 0x000fe40005f64270 */
[----:B------:R-:W-:Y:S01]  /*0580*/  PLOP3.LUT P4, PT, P0, P4, PT, 0x80, 0x8 ;  /* 0x000000000008781c */ /* 0x000fe20000789070 */
[----:B--2---:R-:W-:Y:S01]  /*0590*/  @P6 FFMA R6, R25, R18, R6 ;  /* 0x0000001219066223 */ /* 0x004fe20000000006 */
[----:B------:R-:W-:Y:S02]  /*05a0*/  ISETP.GT.AND P5, PT, R22, -0x1, !P5 ;  /* 0xffffffff1600780c */ /* 0x000fe40006fa4270 */
[C---:B------:R-:W-:Y:S02]  /*05b0*/  ISETP.GE.AND P6, PT, R20.reuse, UR6, PT ;  /* 0x0000000614007c0c */ /* 0x040fe4000bfc6270 */
[----:B------:R-:W-:Y:S01]  /*05c0*/  PLOP3.LUT P3, PT, P0, P3, PT, 0x80, 0x8 ;  /* 0x000000000008781c */ /* 0x000fe20000767070 */
[----:B------:R-:W2:Y:S01]  /*05d0*/  @P2 LDG.E.CONSTANT R23, desc[UR10][R14.64+0xc] ;  /* 0x00000c0a0e172981 */ /* 0x000ea2000c1e9900 */
[----:B------:R-:W-:-:S02]  /*05e0*/  ISETP.GT.AND P6, PT, R20, -0x1, !P6 ;  /* 0xffffffff1400780c */ /* 0x000fc400077c4270 */
[----:B------:R-:W-:Y:S01]  /*05f0*/  PLOP3.LUT P5, PT, P0, P5, PT, 0x80, 0x8 ;  /* 0x000000000008781c */ /* 0x000fe200007ab070 */
[----:B------:R-:W2:Y:S01]  /*0600*/  @P2 LDG.E.CONSTANT R16, desc[UR10][R12.64+0xc] ;  /* 0x00000c0a0c102981 */ /* 0x000ea2000c1e9900 */
[----:B------:R-:W-:-:S03]  /*0610*/  PLOP3.LUT P6, PT, P0, P6, PT, 0x80, 0x8 ;  /* 0x000000000008781c */ /* 0x000fc600007cd070 */
[----:B------:R-:W3:Y:S04]  /*0620*/  @P4 LDG.E.CONSTANT R25, desc[UR10][R14.64+0x10] ;  /* 0x0000100a0e194981 */ /* 0x000ee8000c1e9900 */
[----:B------:R-:W3:Y:S01]  /*0630*/  @P4 LDG.E.CONSTANT R18, desc[UR10][R12.64+0x10] ;  /* 0x0000100a0c124981 */ /* 0x000ee2000c1e9900 */
[----:B----4-:R-:W-:-:S03]  /*0640*/  @P1 FFMA R6, R19, R17, R6 ;  /* 0x0000001113061223 */ /* 0x010fc60000000006 */
[----:B------:R-:W4:Y:S04]  /*0650*/  @P3 LDG.E.CONSTANT R27, desc[UR10][R14.64+0x14] ;  /* 0x0000140a0e1b3981 */ /* 0x000f28000c1e9900 */
[----:B------:R-:W4:Y:S04]  /*0660*/  @P3 LDG.E.CONSTANT R20, desc[UR10][R12.64+0x14] ;  /* 0x0000140a0c143981 */ /* 0x000f28000c1e9900 */
[----:B------:R-:W5:Y:S04]  /*0670*/  @P5 LDG.E.CONSTANT R17, desc[UR10][R14.64+0x18] ;  /* 0x0000180a0e115981 */ /* 0x000f68000c1e9900 */
[----:B------:R-:W5:Y:S04]  /*0680*/  @P5 LDG.E.CONSTANT R19, desc[UR10][R12.64+0x18] ;  /* 0x0000180a0c135981 */ /* 0x000f68000c1e9900 */
[----:B------:R-:W5:Y:S04]  /*0690*/  @P6 LDG.E.CONSTANT R29, desc[UR10][R14.64+0x1c] ;  /* 0x00001c0a0e1d6981 */ /* 0x000f68000c1e9900 */
[----:B------:R-:W5:Y:S01]  /*06a0*/  @P6 LDG.E.CONSTANT R22, desc[UR10][R12.64+0x1c] ;  /* 0x00001c0a0c166981 */ /* 0x000f62000c1e9900 */
[----:B------:R-:W-:-:S05]  /*06b0*/  VIADD R21, R21, 0x8 ;  /* 0x0000000815157836 */ /* 0x000fca0000000000 */
[----:B------:R-:W-:Y:S01]  /*06c0*/  ISETP.NE.AND P1, PT, R21, UR5, PT ;  /* 0x0000000515007c0c */ /* 0x000fe2000bf25270 */
[----:B--2---:R-:W-:-:S04]  /*06d0*/  @P2 FFMA R6, R23, R16, R6 ;  /* 0x0000001017062223 */ /* 0x004fc80000000006 */
[----:B---3--:R-:W-:-:S04]  /*06e0*/  @P4 FFMA R6, R25, R18, R6 ;  /* 0x0000001219064223 */ /* 0x008fc80000000006 */
[----:B----4-:R-:W-:-:S04]  /*06f0*/  @P3 FFMA R6, R27, R20, R6 ;  /* 0x000000141b063223 */ /* 0x010fc80000000006 */
[----:B-----5:R-:W-:-:S04]  /*0700*/  @P5 FFMA R6, R17, R19, R6 ;  /* 0x0000001311065223 */ /* 0x020fc80000000006 */
[----:B------:R-:W-:Y:S01]  /*0710*/  @P6 FFMA R6, R29, R22, R6 ;  /* 0x000000161d066223 */ /* 0x000fe20000000006 */
[----:B------:R-:W-:Y:S06]  /*0720*/  @P1 BRA `(.L_x_2) ;  /* 0xfffffff800d01947 */ /* 0x000fec000383ffff */
[----:B------:R-:W-:-:S07]  /*0730*/  IMAD.U32 R17, RZ, RZ, UR5 ;  /* 0x00000005ff117e24 */ /* 0x000fce000f8e00ff */
.L_x_1:
[----:B------:R-:W-:-:S09]  /*0740*/  UISETP.NE.AND UP1, UPT, UR8, URZ, UPT ;  /* 0x000000ff0800728c */ /* 0x000fd2000bf25270 */
[----:B------:R-:W-:Y:S05]  /*0750*/  BRA.U !UP1, `(.L_x_3) ;  /* 0x0000000509a47547 */ /* 0x000fea000b800000 */
[----:B------:R-:W-:Y:S02]  /*0760*/  UIADD3 UR7, UPT, UPT, UR8, -0x1, URZ ;  /* 0xffffffff08077890 */ /* 0x000fe4000fffe0ff */
[----:B------:R-:W-:Y:S02]  /*0770*/  UISETP.NE.AND UP2, UPT, UR9, URZ, UPT ;  /* 0x000000ff0900728c */ /* 0x000fe4000bf45270 */
[----:B------:R-:W-:-:S09]  /*0780*/  UISETP.GE.U32.AND UP1, UPT, UR7, 0x3, UPT ;  /* 0x000000030700788c */ /* 0x000fd2000bf26070 */
[----:B------:R-:W-:Y:S05]  /*0790*/  BRA.U !UP1, `(.L_x_4) ;  /* 0x0000000109b87547 */ /* 0x000fea000b800000 */
[----:B------:R-:W-:Y:S01]  /*07a0*/  IMAD.IADD R22, R8, 0x1, R17 ;  /* 0x0000000108167824 */ /* 0x000fe200078e0211 */
[----:B------:R-:W0:Y:S01]  /*07b0*/  LDC.64 R4, c[0x0][0x388] ;  /* 0x0000e200ff047b82 */ /* 0x000e220000000a00 */
[----:B------:R-:W-:Y:S02]  /*07c0*/  SHF.R.S32.HI R18, RZ, 0x1f, R11 ;  /* 0x0000001fff127819 */ /* 0x000fe4000001140b */
[C---:B------:R-:W-:Y:S01]  /*07d0*/  VIADD R16, R22.reuse, 0x1 ;  /* 0x0000000116107836 */ /* 0x040fe20000000000 */
[C---:B------:R-:W-:Y:S01]  /*07e0*/  ISETP.GE.AND P1, PT, R22.reuse, UR6, PT ;  /* 0x0000000616007c0c */ /* 0x040fe2000bf26270 */
[C---:B------:R-:W-:Y:S02]  /*07f0*/  VIADD R20, R22.reuse, 0x2 ;  /* 0x0000000216147836 */ /* 0x040fe40000000000 */
[C---:B------:R-:W-:Y:S01]  /*0800*/  VIADD R21, R22.reuse, 0x3 ;  /* 0x0000000316157836 */ /* 0x040fe20000000000 */
[----:B------:R-:W1:Y:S01]  /*0810*/  LDC.64 R2, c[0x0][0x380] ;  /* 0x0000e000ff027b82 */ /* 0x000e620000000a00 */
[----:B------:R-:W-:-:S02]  /*0820*/  ISETP.GT.AND P1, PT, R22, -0x1, !P1 ;  /* 0xffffffff1600780c */ /* 0x000fc40004f24270 */
[C---:B------:R-:W-:Y:S02]  /*0830*/  ISETP.GE.AND P4, PT, R16.reuse, UR6, PT ;  /* 0x0000000610007c0c */ /* 0x040fe4000bf86270 */
[----:B------:R-:W-:Y:S02]  /*0840*/  PLOP3.LUT P1, PT, P0, P1, PT, 0x80, 0x8 ;  /* 0x000000000008781c */ /* 0x000fe40000723070 */
[----:B------:R-:W-:Y:S01]  /*0850*/  ISETP.GT.AND P4, PT, R16, -0x1, !P4 ;  /* 0xffffffff1000780c */ /* 0x000fe20006784270 */
[----:B------:R-:W2:Y:S01]  /*0860*/  LDC.64 R14, c[0x0][0x380] ;  /* 0x0000e000ff0e7b82 */ /* 0x000ea20000000a00 */
[C---:B------:R-:W-:Y:S02]  /*0870*/  ISETP.GE.AND P2, PT, R20.reuse, UR6, PT ;  /* 0x0000000614007c0c */ /* 0x040fe4000bf46270 */
[----:B------:R-:W-:Y:S02]  /*0880*/  IADD3 R16, P5, P6, R11, R17, R8 ;  /* 0x000000110b107210 */ /* 0x000fe40007ebe008 */
[----:B------:R-:W-:-:S02]  /*0890*/  ISETP.GT.AND P2, PT, R20, -0x1, !P2 ;  /* 0xffffffff1400780c */ /* 0x000fc40005744270 */
[----:B------:R-:W-:Y:S01]  /*08a0*/  IADD3.X R18, PT, PT, R18, RZ, R9, P5, P6 ;  /* 0x000000ff12127210 */ /* 0x000fe20002fec409 */
[----:B------:R-:W3:Y:S01]  /*08b0*/  LDC.64 R12, c[0x0][0x388] ;  /* 0x0000e200ff0c7b82 */ /* 0x000ee20000000a00 */
[C---:B------:R-:W-:Y:S01]  /*08c0*/  IADD3 R20, P5, PT, R17.reuse, UR12, RZ ;  /* 0x0000000c11147c10 */ /* 0x040fe2000ffbe0ff */
[----:B------:R-:W-:Y:S01]  /*08d0*/  @P1 VIADD R19, R17, UR12 ;  /* 0x0000000c11131c36 */ /* 0x000fe20008000000 */
[----:B------:R-:W-:Y:S02]  /*08e0*/  ISETP.GE.AND P3, PT, R21, UR6, PT ;  /* 0x0000000615007c0c */ /* 0x000fe4000bf66270 */
[----:B------:R-:W-:Y:S01]  /*08f0*/  PLOP3.LUT P4, PT, P0, P4, PT, 0x80, 0x8 ;  /* 0x000000000008781c */ /* 0x000fe20000789070 */
[----:B0-----:R-:W-:Y:S01]  /*0900*/  @P1 IMAD.WIDE.U32 R4, R19, 0x4, R4 ;  /* 0x0000000413041825 */ /* 0x001fe200078e0004 */
[----:B------:R-:W-:Y:S02]  /*0910*/  ISETP.GT.AND P3, PT, R21, -0x1, !P3 ;  /* 0xffffffff1500780c */ /* 0x000fe40005f64270 */
[C---:B-1----:R-:W-:Y:S01]  /*0920*/  LEA R2, P6, R16.reuse, R2, 0x2 ;  /* 0x0000000210027211 */ /* 0x042fe200078c10ff */
[----:B------:R-:W-:Y:S01]  /*0930*/  @P1 IMAD.IADD R19, R11, 0x1, R22 ;  /* 0x000000010b131824 */ /* 0x000fe200078e0216 */
[----:B------:R-:W-:Y:S01]  /*0940*/  PLOP3.LUT P2, PT, P0, P2, PT, 0x80, 0x8 ;  /* 0x000000000008781c */ /* 0x000fe20000745070 */
[----:B------:R-:W4:Y:S01]  /*0950*/  @P1 LDG.E.CONSTANT R5, desc[UR10][R4.64] ;  /* 0x0000000a04051981 */ /* 0x000f22000c1e9900 */
[----:B------:R-:W-:Y:S01]  /*0960*/  LEA.HI.X R3, R16, R3, R18, 0x2, P6 ;  /* 0x0000000310037211 */ /* 0x000fe200030f1412 */
[----:B------:R-:W-:Y:S01]  /*0970*/  IMAD.X R16, RZ, RZ, RZ, P5 ;  /* 0x000000ffff107224 */ /* 0x000fe200028e06ff */
[----:B------:R-:W-:Y:S01]  /*0980*/  PLOP3.LUT P3, PT, P0, P3, PT, 0x80, 0x8 ;  /* 0x000000000008781c */ /* 0x000fe20000767070 */
[----:B--2---:R-:W-:-:S06]  /*0990*/  @P1 IMAD.WIDE R14, R19, 0x4, R14 ;  /* 0x00000004130e1825 */ /* 0x004fcc00078e020e */
[----:B------:R-:W4:Y:S01]  /*09a0*/  @P1 LDG.E.CONSTANT R14, desc[UR10][R14.64] ;  /* 0x0000000a0e0e1981 */ /* 0x000f22000c1e9900 */
[----:B---3--:R-:W-:-:S03]  /*09b0*/  LEA R12, P5, R20, R12, 0x2 ;  /* 0x0000000c140c7211 */ /* 0x008fc600078a10ff */
[----:B------:R-:W2:Y:S01]  /*09c0*/  @P2 LDG.E.CONSTANT R18, desc[UR10][R2.64+0x8] ;  /* 0x0000080a02122981 */ /* 0x000ea2000c1e9900 */
[----:B------:R-:W-:-:S03]  /*09d0*/  LEA.HI.X R13, R20, R13, R16, 0x2, P5 ;  /* 0x0000000d140d7211 */ /* 0x000fc600028f1410 */
[----:B------:R-:W3:Y:S04]  /*09e0*/  @P4 LDG.E.CONSTANT R16, desc[UR10][R2.64+0x4] ;  /* 0x0000040a02104981 */ /* 0x000ee8000c1e9900 */
[----:B------:R-:W3:Y:S04]  /*09f0*/  @P4 LDG.E.CONSTANT R19, desc[UR10][R12.64+0x4] ;  /* 0x0000040a0c134981 */ /* 0x000ee8000c1e9900 */
[----:B------:R-:W2:Y:S04]  /*0a00*/  @P2 LDG.E.CONSTANT R21, desc[UR10][R12.64+0x8] ;  /* 0x0000080a0c152981 */ /* 0x000ea8000c1e9900 */
[----:B------:R-:W5:Y:S04]  /*0a10*/  @P3 LDG.E.CONSTANT R20, desc[UR10][R2.64+0xc] ;  /* 0x00000c0a02143981 */ /* 0x000f68000c1e9900 */
[----:B------:R-:W5:Y:S01]  /*0a20*/  @P3 LDG.E.CONSTANT R23, desc[UR10][R12.64+0xc] ;  /* 0x00000c0a0c173981 */ /* 0x000f62000c1e9900 */
[----:B------:R-:W-:-:S02]  /*0a30*/  VIADD R17, R17, 0x4 ;  /* 0x0000000411117836 */ /* 0x000fc40000000000 */
[----:B----4-:R-:W-:-:S04]  /*0a40*/  @P1 FFMA R6, R5, R14, R6 ;  /* 0x0000000e05061223 */ /* 0x010fc80000000006 */
[----:B---3--:R-:W-:-:S04]  /*0a50*/  @P4 FFMA R6, R19, R16, R6 ;  /* 0x0000001013064223 */ /* 0x008fc80000000006 */
[----:B--2---:R-:W-:-:S04]  /*0a60*/  @P2 FFMA R6, R21, R18, R6 ;  /* 0x0000001215062223 */ /* 0x004fc80000000006 */
[----:B-----5:R-:W-:-:S07]  /*0a70*/  @P3 FFMA R6, R23, R20, R6 ;  /* 0x0000001417063223 */ /* 0x020fce0000000006 */
.L_x_4:
[----:B------:R-:W-:Y:S05]  /*0a80*/  BRA.U !UP2, `(.L_x_3) ;  /* 0x000000010ad87547 */ /* 0x000fea000b800000 */
[----:B------:R-:W0:Y:S01]  /*0a90*/  LDCU UR7, c[0x0][0x3a0] ;  /* 0x00007400ff0777ac */ /* 0x000e220008000800 */
[----:B------:R-:W-:Y:S02]  /*0aa0*/  UISETP.NE.AND UP1, UPT, UR9, 0x1, UPT ;  /* 0x000000010900788c */ /* 0x000fe4000bf25270 */
[----:B0-----:R-:W-:-:S07]  /*0ab0*/  ULOP3.LUT UP2, URZ, UR7, 0x1, URZ, 0xc0, !UPT ;  /* 0x0000000107ff7892 */ /* 0x001fce000f84c0ff */
[----:B------:R-:W-:Y:S05]  /*0ac0*/  BRA.U !UP1, `(.L_x_5) ;  /* 0x0000000109847547 */ /* 0x000fea000b800000 */
[----:B------:R-:W-:Y:S01]  /*0ad0*/  IMAD.IADD R22, R8, 0x1, R17 ;  /* 0x0000000108167824 */ /* 0x000fe200078e0211 */
[----:B------:R-:W0:Y:S03]  /*0ae0*/  LDC.64 R12, c[0x0][0x388] ;  /* 0x0000e200ff0c7b82 */ /* 0x000e260000000a00 */
[C---:B------:R-:W-:Y:S01]  /*0af0*/  VIADD R2, R22.reuse, 0x1 ;  /* 0x0000000116027836 */ /* 0x040fe20000000000 */
[----:B------:R-:W-:-:S04]  /*0b00*/  ISETP.GE.AND P2, PT, R22, UR6, PT ;  /* 0x0000000616007c0c */ /* 0x000fc8000bf46270 */
[----:B------:R-:W-:Y:S01]  /*0b10*/  ISETP.GE.AND P1, PT, R2, UR6, PT ;  /* 0x0000000602007c0c */ /* 0x000fe2000bf26270 */
[----:B------:R-:W1:Y:S01]  /*0b20*/  LDC.64 R14, c[0x0][0x380] ;  /* 0x0000e000ff0e7b82 */ /* 0x000e620000000a00 */
[----:B------:R-:W-:Y:S02]  /*0b30*/  ISETP.GT.AND P2, PT, R22, -0x1, !P2 ;  /* 0xffffffff1600780c */ /* 0x000fe40005744270 */
[----:B------:R-:W-:Y:S02]  /*0b40*/  ISETP.GT.AND P1, PT, R2, -0x1, !P1 ;  /* 0xffffffff0200780c */ /* 0x000fe40004f24270 */
[----:B------:R-:W-:Y:S02]  /*0b50*/  PLOP3.LUT P2, PT, P0, P2, PT, 0x80, 0x8 ;  /* 0x000000000008781c */ /* 0x000fe40000745070 */
[----:B------:R-:W-:Y:S01]  /*0b60*/  PLOP3.LUT P1, PT, P0, P1, PT, 0x80, 0x8 ;  /* 0x000000000008781c */ /* 0x000fe20000723070 */
[----:B------:R-:W2:Y:S08]  /*0b70*/  LDC.64 R4, c[0x0][0x388] ;  /* 0x0000e200ff047b82 */ /* 0x000eb00000000a00 */
[----:B------:R-:W3:Y:S02]  /*0b80*/  LDC.64 R2, c[0x0][0x380] ;  /* 0x0000e000ff027b82 */ /* 0x000ee40000000a00 */
[----:B------:R-:W-:-:S02]  /*0b90*/  @P2 VIADD R23, R17, UR12 ;  /* 0x0000000c11172c36 */ /* 0x000fc40008000000 */
[----:B------:R-:W-:Y:S01]  /*0ba0*/  @P1 SHF.R.S32.HI R20, RZ, 0x1f, R17 ;  /* 0x0000001fff141819 */ /* 0x000fe20000011411 */
[----:B------:R-:W-:Y:S01]  /*0bb0*/  @P2 IMAD.IADD R21, R11, 0x1, R22 ;  /* 0x000000010b152824 */ /* 0x000fe200078e0216 */
[----:B------:R-:W-:Y:S01]  /*0bc0*/  @P1 SHF.R.S32.HI R19, RZ, 0x1f, R11 ;  /* 0x0000001fff131819 */ /* 0x000fe2000001140b */
[----:B0-----:R-:W-:Y:S01]  /*0bd0*/  @P2 IMAD.WIDE.U32 R12, R23, 0x4, R12 ;  /* 0x00000004170c2825 */ /* 0x001fe200078e000c */
[----:B------:R-:W-:Y:S02]  /*0be0*/  @P1 IADD3 R16, P4, P5, R11, R17, R8 ;  /* 0x000000110b101210 */ /* 0x000fe40007d9e008 */
[----:B------:R-:W-:Y:S01]  /*0bf0*/  @P1 IADD3 R18, P3, PT, R17, UR12, RZ ;  /* 0x0000000c11121c10 */ /* 0x000fe2000ff7e0ff */
[----:B-1----:R-:W-:Y:S01]  /*0c00*/  @P2 IMAD.WIDE R14, R21, 0x4, R14 ;  /* 0x00000004150e2825 */ /* 0x002fe200078e020e */
[----:B------:R-:W-:Y:S01]  /*0c10*/  @P1 IADD3.X R19, PT, PT, R19, R20, R9, P4, P5 ;  /* 0x0000001413131210 */ /* 0x000fe200027ea409 */
[----:B------:R-:W4:Y:S02]  /*0c20*/  @P2 LDG.E.CONSTANT R13, desc[UR10][R12.64] ;  /* 0x0000000a0c0d2981 */ /* 0x000f24000c1e9900 */
[----:B------:R-:W-:Y:S01]  /*0c30*/  @P1 IMAD.X R20, RZ, RZ, R20, P3 ;  /* 0x000000ffff141224 */ /* 0x000fe200018e0614 */
[C---:B--2---:R-:W-:Y:S01]  /*0c40*/  @P1 LEA R4, P3, R18.reuse, R4, 0x2 ;  /* 0x0000000412041211 */ /* 0x044fe200078610ff */
[----:B------:R-:W4:Y:S03]  /*0c50*/  @P2 LDG.E.CONSTANT R15, desc[UR10][R14.64] ;  /* 0x0000000a0e0f2981 */ /* 0x000f26000c1e9900 */
[----:B------:R-:W-:-:S02]  /*0c60*/  @P1 LEA.HI.X R5, R18, R5, R20, 0x2, P3 ;  /* 0x0000000512051211 */ /* 0x000fc400018f1414 */
[----:B---3--:R-:W-:-:S04]  /*0c70*/  @P1 LEA R2, P4, R16, R2, 0x2 ;  /* 0x0000000210021211 */ /* 0x008fc800078810ff */
[----:B------:R-:W2:Y:S01]  /*0c80*/  @P1 LDG.E.CONSTANT R5, desc[UR10][R4.64+0x4] ;  /* 0x0000040a04051981 */ /* 0x000ea2000c1e9900 */
[----:B------:R-:W-:-:S05]  /*0c90*/  @P1 LEA.HI.X R3, R16, R3, R19, 0x2, P4 ;  /* 0x0000000310031211 */ /* 0x000fca00020f1413 */
[----:B------:R-:W2:Y:S01]  /*0ca0*/  @P1 LDG.E.CONSTANT R2, desc[UR10][R2.64+0x4] ;  /* 0x0000040a02021981 */ /* 0x000ea2000c1e9900 */
[----:B------:R-:W-:Y:S02]  /*0cb0*/  VIADD R17, R17, 0x2 ;  /* 0x0000000211117836 */ /* 0x000fe40000000000 */
[----:B----4-:R-:W-:-:S04]  /*0cc0*/  @P2 FFMA R6, R13, R15, R6 ;  /* 0x0000000f0d062223 */ /* 0x010fc80000000006 */
[----:B--2---:R-:W-:-:S07]  /*0cd0*/  @P1 FFMA R6, R5, R2, R6 ;  /* 0x0000000205061223 */ /* 0x004fce0000000006 */
.L_x_5:
[----:B------:R-:W-:Y:S05]  /*0ce0*/  BRA.U !UP2, `(.L_x_3) ;  /* 0x000000010a407547 */ /* 0x000fea000b800000 */
[----:B------:R-:W-:Y:S01]  /*0cf0*/  IMAD.IADD R12, R8, 0x1, R17 ;  /* 0x00000001080c7824 */ /* 0x000fe200078e0211 */
[----:B------:R-:W-:Y:S04]  /*0d00*/  BSSY.RECONVERGENT B0, `(.L_x_3) ;  /* 0x000000e000007945 */ /* 0x000fe80003800200 */
[----:B------:R-:W-:-:S04]  /*0d10*/  ISETP.GE.AND P1, PT, R12, UR6, PT ;  /* 0x000000060c007c0c */ /* 0x000fc8000bf26270 */
[----:B------:R-:W-:-:S04]  /*0d20*/  ISETP.GT.AND P1, PT, R12, -0x1, !P1 ;  /* 0xffffffff0c00780c */ /* 0x000fc80004f24270 */
[----:B------:R-:W-:-:S13]  /*0d30*/  PLOP3.LUT P1, PT, P0, P1, PT, 0x80, 0x8 ;  /* 0x000000000008781c */ /* 0x000fda0000723070 */
[----:B------:R-:W-:Y:S05]  /*0d40*/  @!P1 BRA `(.L_x_6) ;  /* 0x0000000000249947 */ /* 0x000fea0003800000 */
[----:B------:R-:W0:Y:S01]  /*0d50*/  LDC.64 R2, c[0x0][0x388] ;  /* 0x0000e200ff027b82 */ /* 0x000e220000000a00 */
[----:B------:R-:W-:Y:S02]  /*0d60*/  VIADD R17, R17, UR12 ;  /* 0x0000000c11117c36 */ /* 0x000fe40008000000 */
[----:B------:R-:W-:-:S05]  /*0d70*/  IMAD.IADD R11, R11, 0x1, R12 ;  /* 0x000000010b0b7824 */ /* 0x000fca00078e020c */
[----:B------:R-:W1:Y:S01]  /*0d80*/  LDC.64 R4, c[0x0][0x380] ;  /* 0x0000e000ff047b82 */ /* 0x000e620000000a00 */
[----:B0-----:R-:W-:-:S06]  /*0d90*/  IMAD.WIDE.U32 R2, R17, 0x4, R2 ;  /* 0x0000000411027825 */ /* 0x001fcc00078e0002 */
[----:B------:R-:W2:Y:S01]  /*0da0*/  LDG.E.CONSTANT R3, desc[UR10][R2.64] ;  /* 0x0000000a02037981 */ /* 0x000ea2000c1e9900 */
[----:B-1----:R-:W-:-:S06]  /*0db0*/  IMAD.WIDE R4, R11, 0x4, R4 ;  /* 0x000000040b047825 */ /* 0x002fcc00078e0204 */
[----:B------:R-:W2:Y:S02]  /*0dc0*/  LDG.E.CONSTANT R4, desc[UR10][R4.64] ;  /* 0x0000000a04047981 */ /* 0x000ea4000c1e9900 */
[----:B--2---:R-:W-:-:S07]  /*0dd0*/  FFMA R6, R3, R4, R6 ;  /* 0x0000000403067223 */ /* 0x004fce0000000006 */
.L_x_6:
[----:B------:R-:W-:Y:S05]  /*0de0*/  BSYNC.RECONVERGENT B0 ;  /* 0x0000000000007941 */ /* 0x000fea0003800200 */
.L_x_3:
[----:B------:R-:W-:Y:S05]  /*0df0*/  BRA.U UP0, `(.L_x_7) ;  /* 0xfffffff100dc7547 */ /* 0x000fea000b83ffff */
.L_x_0:
[----:B------:R-:W0:Y:S01]  /*0e00*/  LDC.64 R2, c[0x0][0x390] ;  /* 0x0000e400ff027b82 */ /* 0x000e220000000a00 */
[----:B------:R-:W1:Y:S02]  /*0e10*/  LDCU UR6, c[0x0][0x398] ;  /* 0x00007300ff0677ac */ /* 0x000e640008000800 */
[----:B-1----:R-:W-:-:S04]  /*0e20*/  IMAD R7, R7, UR6, R0 ;  /* 0x0000000607077c24 */ /* 0x002fc8000f8e0200 */
[----:B0-----:R-:W-:-:S05]  /*0e30*/  IMAD.WIDE R2, R7, 0x4, R2 ;  /* 0x0000000407027825 */ /* 0x001fca00078e0202 */
[----:B------:R-:W-:Y:S01]  /*0e40*/  STG.E desc[UR10][R2.64], R6 ;  /* 0x0000000602007986 */ /* 0x000fe2000c10190a */
[----:B------:R-:W-:Y:S05]  /*0e50*/  EXIT ;  /* 0x000000000000794d */ /* 0x000fea0003800000 */
.L_x_8:
[----:B------:R-:W-:-:S00]  /*0e60*/  BRA `(.L_x_8) ;  /* 0xfffffffc00fc7947 */ /* 0x000fc0000383ffff */
[----:B------:R-:W-:-:S00]  /*0e70*/  NOP ;  /* 0x0000000000007918 */ /* 0x000fc00000000000 */
        /* <DEDUP_REMOVED lines=8> */
.L_x_9:


//--------------------- .nv.shared.reserved.0     --------------------------
	.section	.nv.shared.reserved.0,"aw",@nobits
	.weak		__nv_reservedSMEM_offset_0_alias
	.size		__nv_reservedSMEM_offset_0_alias, 0, 64
	.other		__nv_reservedSMEM_offset_0_alias,@"STO_CUDA_RESERVED_SHARED STV_DEFAULT"
__nv_reservedSMEM_offset_0_alias:
	.zero		0
	.zero		64


//--------------------- .nv.constant0._Z24convolution_basic_kernelPKfS0_Pfiiii --------------------------
	.section	.nv.constant0._Z24convolution_basic_kernelPKfS0_Pfiiii,"a",@progbits
	.sectionflags	@""
	.align	4
.nv.constant0._Z24convolution_basic_kernelPKfS0_Pfiiii:
	.zero		936


//--------------------- SYMBOLS --------------------------

	.type		.nv.reservedSmem.offset0,@object
	.size		.nv.reservedSmem.offset0,0x4
